//
// Generated by NVIDIA NVVM Compiler
//
// Compiler Build ID: CL-36424714
// Cuda compilation tools, release 13.0, V13.0.88
// Based on NVVM 20.0.0
//

.version 9.0
.target sm_100
.address_size 64

	// .globl	default_function_kernel_1

.visible .entry default_function_kernel_1(
	.param .u64 .ptr .align 1 default_function_kernel_1_param_0,
	.param .u64 .ptr .align 1 default_function_kernel_1_param_1,
	.param .u64 .ptr .align 1 default_function_kernel_1_param_2,
	.param .u64 .ptr .align 1 default_function_kernel_1_param_3
)
.maxntid 1024
{
	.reg .pred 	%p<2>;
	.reg .b32 	%r<12>;
	.reg .b32 	%f<3>;
	.reg .b64 	%rd<15>;

	ld.param.u64 	%rd1, [default_function_kernel_1_param_0];
	ld.param.u64 	%rd2, [default_function_kernel_1_param_1];
	ld.param.u64 	%rd3, [default_function_kernel_1_param_2];
	ld.param.u64 	%rd4, [default_function_kernel_1_param_3];
	mov.u32 	%r1, %ctaid.y;
	shl.b32 	%r3, %r1, 7;
	mov.u32 	%r2, %tid.x;
	shr.u32 	%r4, %r2, 3;
	or.b32  	%r5, %r3, %r4;
	setp.gt.u32 	%p1, %r5, 194;
	@%p1 bra 	$L__BB0_2;
	cvta.to.global.u64 	%rd5, %rd2;
	cvta.to.global.u64 	%rd6, %rd4;
	cvta.to.global.u64 	%rd7, %rd3;
	cvta.to.global.u64 	%rd8, %rd1;
	mov.u32 	%r6, %ctaid.x;
	mul.wide.u32 	%rd9, %r6, 4;
	add.s64 	%rd10, %rd5, %rd9;
	ld.global.nc.u32 	%r7, [%rd10];
	shl.b32 	%r8, %r1, 10;
	or.b32  	%r9, %r8, %r2;
	mad.lo.s32 	%r10, %r7, 1560, %r9;
	mul.wide.s32 	%rd11, %r10, 4;
	add.s64 	%rd12, %rd7, %rd11;
	mad.lo.s32 	%r11, %r6, 1560, %r9;
	mul.wide.u32 	%rd13, %r11, 4;
	add.s64 	%rd14, %rd6, %rd13;
	ld.global.nc.f32 	%f1, [%rd14];
	atom.global.add.f32 	%f2, [%rd12], %f1;
	st.global.f32 	[%rd8], %f2;
$L__BB0_2:
	ret;

}
	// .globl	default_function_kernel
.visible .entry default_function_kernel(
	.param .u64 .ptr .align 1 default_function_kernel_param_0,
	.param .u64 .ptr .align 1 default_function_kernel_param_1
)
.maxntid 1024
{
	.reg .pred 	%p<2>;
	.reg .b32 	%r<8>;
	.reg .b32 	%f<2>;
	.reg .b64 	%rd<8>;

	ld.param.u64 	%rd1, [default_function_kernel_param_0];
	ld.param.u64 	%rd2, [default_function_kernel_param_1];
	mov.u32 	%r1, %ctaid.x;
	shl.b32 	%r3, %r1, 6;
	mov.u32 	%r2, %tid.x;
	shr.u32 	%r4, %r2, 4;
	or.b32  	%r5, %r3, %r4;
	setp.gt.u32 	%p1, %r5, 194;
	@%p1 bra 	$L__BB1_2;
	cvta.to.global.u64 	%rd3, %rd1;
	cvta.to.global.u64 	%rd4, %rd2;
	shl.b32 	%r6, %r1, 10;
	or.b32  	%r7, %r6, %r2;
	mul.wide.u32 	%rd5, %r7, 4;
	add.s64 	%rd6, %rd3, %rd5;
	ld.global.nc.f32 	%f1, [%rd6];
	add.s64 	%rd7, %rd4, %rd5;
	st.global.f32 	[%rd7], %f1;
$L__BB1_2:
	ret;

}


// ===== COMPILED SASS (sm_100) =====

	.target	sm_100

	.elftype	@"ET_EXEC"


//--------------------- .note.nv.tkinfo           --------------------------
	.section	.note.nv.tkinfo,"",@"SHT_NOTE"
	.sectionflags	@"SHF_NOTE_NV_TKINFO"
	.tkinfo
        /*0018*/ 	.word	0x00000002
        /*0030*/ 	.string	""
        /*0030*/ 	.string	"ptxas"
        /*0030*/ 	.string	"Cuda compilation tools, release 13.0, V13.0.88"
        /*0030*/ 	.string	"Build cuda_13.0.r13.0/compiler.36424714_0"
        /*0030*/ 	.string	"-arch sm_100 -m 64 "



//--------------------- .note.nv.cuinfo           --------------------------
	.section	.note.nv.cuinfo,"",@"SHT_NOTE"
	.sectionflags	@"SHF_NOTE_NV_CUINFO"
        /*0018*/ 	.short	0x0002
        /*001a*/ 	.short	0x0064
        /*001c*/ 	.short	0x0082
	.zero		2


//--------------------- .nv.info                  --------------------------
	.section	.nv.info,"",@"SHT_CUDA_INFO"
	.align	4


	//----- nvinfo : EIATTR_REGCOUNT
	.align		4
        /*0000*/ 	.byte	0x04, 0x2f
        /*0002*/ 	.short	(.L_1 - .L_0)
	.align		4
.L_0:
        /*0004*/ 	.word	index@(default_function_kernel_1)
        /*0008*/ 	.word	0x0000000c


	//----- nvinfo : EIATTR_FRAME_SIZE
	.align		4
.L_1:
        /*000c*/ 	.byte	0x04, 0x11
        /*000e*/ 	.short	(.L_3 - .L_2)
	.align		4
.L_2:
        /*0010*/ 	.word	index@(default_function_kernel_1)
        /*0014*/ 	.word	0x00000000


	//----- nvinfo : EIATTR_REGCOUNT
	.align		4
.L_3:
        /*0018*/ 	.byte	0x04, 0x2f
        /*001a*/ 	.short	(.L_5 - .L_4)
	.align		4
.L_4:
        /*001c*/ 	.word	index@(default_function_kernel)
        /*0020*/ 	.word	0x0000000a


	//----- nvinfo : EIATTR_FRAME_SIZE
	.align		4
.L_5:
        /*0024*/ 	.byte	0x04, 0x11
        /*0026*/ 	.short	(.L_7 - .L_6)
	.align		4
.L_6:
        /*0028*/ 	.word	index@(default_function_kernel)
        /*002c*/ 	.word	0x00000000


	//----- nvinfo : EIATTR_MIN_STACK_SIZE
	.align		4
.L_7:
        /*0030*/ 	.byte	0x04, 0x12
        /*0032*/ 	.short	(.L_9 - .L_8)
	.align		4
.L_8:
        /*0034*/ 	.word	index@(default_function_kernel)
        /*0038*/ 	.word	0x00000000


	//----- nvinfo : EIATTR_MIN_STACK_SIZE
	.align		4
.L_9:
        /*003c*/ 	.byte	0x04, 0x12
        /*003e*/ 	.short	(.L_11 - .L_10)
	.align		4
.L_10:
        /*0040*/ 	.word	index@(default_function_kernel_1)
        /*0044*/ 	.word	0x00000000
.L_11:


//--------------------- .nv.compat                --------------------------
	.section	.nv.compat,"",@"SHT_CUDA_COMPAT_INFO"
	.align	4
        /*0000*/ 	.byte	0x02, 0x09, 0x00, 0x00, 0x02, 0x02, 0x01, 0x00, 0x02, 0x05, 0x05, 0x00, 0x03, 0x07, 0x01, 0x01
        /*0010*/ 	.byte	0x02, 0x03, 0x00, 0x00, 0x02, 0x06, 0x01, 0x00, 0x04, 0x0b, 0x08, 0x00, 0x09, 0x00, 0x00, 0x00
        /*0020*/ 	.byte	0x00, 0x00, 0x00, 0x00


//--------------------- .nv.info.default_function_kernel --------------------------
	.section	.nv.info.default_function_kernel,"",@"SHT_CUDA_INFO"
	.sectionflags	@""
	.align	4


	//----- nvinfo : EIATTR_CUDA_API_VERSION
	.align		4
        /*0000*/ 	.byte	0x04, 0x37
        /*0002*/ 	.short	(.L_13 - .L_12)
.L_12:
        /*0004*/ 	.word	0x00000082


	//----- nvinfo : EIATTR_KPARAM_INFO
	.align		4
.L_13:
        /*0008*/ 	.byte	0x04, 0x17
        /*000a*/ 	.short	(.L_15 - .L_14)
.L_14:
        /*000c*/ 	.word	0x00000000
        /*0010*/ 	.short	0x0001
        /*0012*/ 	.short	0x0008
        /*0014*/ 	.byte	0x00, 0xf5, 0x21, 0x00


	//----- nvinfo : EIATTR_KPARAM_INFO
	.align		4
.L_15:
        /*0018*/ 	.byte	0x04, 0x17
        /*001a*/ 	.short	(.L_17 - .L_16)
.L_16:
        /*001c*/ 	.word	0x00000000
        /*0020*/ 	.short	0x0000
        /*0022*/ 	.short	0x0000
        /*0024*/ 	.byte	0x00, 0xf5, 0x21, 0x00


	//----- nvinfo : EIATTR_SPARSE_MMA_MASK
	.align		4
.L_17:
        /*0028*/ 	.byte	0x03, 0x50
        /*002a*/ 	.short	0x0000


	//----- nvinfo : EIATTR_MAXREG_COUNT
	.align		4
        /*002c*/ 	.byte	0x03, 0x1b
        /*002e*/ 	.short	0x0040


	//----- nvinfo : EIATTR_MERCURY_ISA_VERSION
	.align		4
        /*0030*/ 	.byte	0x03, 0x5f
        /*0032*/ 	.short	0x0101


	//----- nvinfo : EIATTR_VRC_CTA_INIT_COUNT
	.align		4
        /*0034*/ 	.byte	0x02, 0x4a
	.zero		1
	.zero		1


	//----- nvinfo : EIATTR_EXIT_INSTR_OFFSETS
	.align		4
        /*0038*/ 	.byte	0x04, 0x1c
        /*003a*/ 	.short	(.L_19 - .L_18)


	//   ....[0]....
.L_18:
        /*003c*/ 	.word	0x00000070


	//   ....[1]....
        /*0040*/ 	.word	0x00000110


	//----- nvinfo : EIATTR_MAX_THREADS
	.align		4
.L_19:
        /*0044*/ 	.byte	0x04, 0x05
        /*0046*/ 	.short	(.L_21 - .L_20)
.L_20:
        /*0048*/ 	.word	0x00000400
        /*004c*/ 	.word	0x00000001
        /*0050*/ 	.word	0x00000001


	//----- nvinfo : EIATTR_CBANK_PARAM_SIZE
	.align		4
.L_21:
        /*0054*/ 	.byte	0x03, 0x19
        /*0056*/ 	.short	0x0010


	//----- nvinfo : EIATTR_PARAM_CBANK
	.align		4
        /*0058*/ 	.byte	0x04, 0x0a
        /*005a*/ 	.short	(.L_23 - .L_22)
	.align		4
.L_22:
        /*005c*/ 	.word	index@(.nv.constant0.default_function_kernel)
        /*0060*/ 	.short	0x0380
        /*0062*/ 	.short	0x0010


	//----- nvinfo : EIATTR_SW_WAR
	.align		4
.L_23:
        /*0064*/ 	.byte	0x04, 0x36
        /*0066*/ 	.short	(.L_25 - .L_24)
.L_24:
        /*0068*/ 	.word	0x00000008
.L_25:


//--------------------- .nv.info.default_function_kernel_1 --------------------------
	.section	.nv.info.default_function_kernel_1,"",@"SHT_CUDA_INFO"
	.sectionflags	@""
	.align	4


	//----- nvinfo : EIATTR_CUDA_API_VERSION
	.align		4
        /*0000*/ 	.byte	0x04, 0x37
        /*0002*/ 	.short	(.L_27 - .L_26)
.L_26:
        /*0004*/ 	.word	0x00000082


	//----- nvinfo : EIATTR_KPARAM_INFO
	.align		4
.L_27:
        /*0008*/ 	.byte	0x04, 0x17
        /*000a*/ 	.short	(.L_29 - .L_28)
.L_28:
        /*000c*/ 	.word	0x00000000
        /*0010*/ 	.short	0x0003
        /*0012*/ 	.short	0x0018
        /*0014*/ 	.byte	0x00, 0xf5, 0x21, 0x00


	//----- nvinfo : EIATTR_KPARAM_INFO
	.align		4
.L_29:
        /*0018*/ 	.byte	0x04, 0x17
        /*001a*/ 	.short	(.L_31 - .L_30)
.L_30:
        /*001c*/ 	.word	0x00000000
        /*0020*/ 	.short	0x0002
        /*0022*/ 	.short	0x0010
        /*0024*/ 	.byte	0x00, 0xf5, 0x21, 0x00


	//----- nvinfo : EIATTR_KPARAM_INFO
	.align		4
.L_31:
        /*0028*/ 	.byte	0x04, 0x17
        /*002a*/ 	.short	(.L_33 - .L_32)
.L_32:
        /*002c*/ 	.word	0x00000000
        /*0030*/ 	.short	0x0001
        /*0032*/ 	.short	0x0008
        /*0034*/ 	.byte	0x00, 0xf5, 0x21, 0x00


	//----- nvinfo : EIATTR_KPARAM_INFO
	.align		4
.L_33:
        /*0038*/ 	.byte	0x04, 0x17
        /*003a*/ 	.short	(.L_35 - .L_34)
.L_34:
        /*003c*/ 	.word	0x00000000
        /*0040*/ 	.short	0x0000
        /*0042*/ 	.short	0x0000
        /*0044*/ 	.byte	0x00, 0xf5, 0x21, 0x00


	//----- nvinfo : EIATTR_SPARSE_MMA_MASK
	.align		4
.L_35:
        /*0048*/ 	.byte	0x03, 0x50
        /*004a*/ 	.short	0x0000


	//----- nvinfo : EIATTR_MAXREG_COUNT
	.align		4
        /*004c*/ 	.byte	0x03, 0x1b
        /*004e*/ 	.short	0x0040


	//----- nvinfo : EIATTR_MERCURY_ISA_VERSION
	.align		4
        /*0050*/ 	.byte	0x03, 0x5f
        /*0052*/ 	.short	0x0101


	//----- nvinfo : EIATTR_VRC_CTA_INIT_COUNT
	.align		4
        /*0054*/ 	.byte	0x02, 0x4a
	.zero		1
	.zero		1


	//----- nvinfo : EIATTR_EXIT_INSTR_OFFSETS
	.align		4
        /*0058*/ 	.byte	0x04, 0x1c
        /*005a*/ 	.short	(.L_37 - .L_36)


	//   ....[0]....
.L_36:
        /*005c*/ 	.word	0x00000070


	//   ....[1]....
        /*0060*/ 	.word	0x00000190


	//----- nvinfo : EIATTR_MAX_THREADS
	.align		4
.L_37:
        /*0064*/ 	.byte	0x04, 0x05
        /*0066*/ 	.short	(.L_39 - .L_38)
.L_38:
        /*0068*/ 	.word	0x00000400
        /*006c*/ 	.word	0x00000001
        /*0070*/ 	.word	0x00000001


	//----- nvinfo : EIATTR_CBANK_PARAM_SIZE
	.align		4
.L_39:
        /*0074*/ 	.byte	0x03, 0x19
        /*0076*/ 	.short	0x0020


	//----- nvinfo : EIATTR_PARAM_CBANK
	.align		4
        /*0078*/ 	.byte	0x04, 0x0a
        /*007a*/ 	.short	(.L_41 - .L_40)
	.align		4
.L_40:
        /*007c*/ 	.word	index@(.nv.constant0.default_function_kernel_1)
        /*0080*/ 	.short	0x0380
        /*0082*/ 	.short	0x0020


	//----- nvinfo : EIATTR_SW_WAR
	.align		4
.L_41:
        /*0084*/ 	.byte	0x04, 0x36
        /*0086*/ 	.short	(.L_43 - .L_42)
.L_42:
        /*0088*/ 	.word	0x00000008
.L_43:


//--------------------- .nv.callgraph             --------------------------
	.section	.nv.callgraph,"",@"SHT_CUDA_CALLGRAPH"
	.align	4
	.sectionentsize	8
	.align		4
        /*0000*/ 	.word	0x00000000
	.align		4
        /*0004*/ 	.word	0xffffffff
	.align		4
        /*0008*/ 	.word	0x00000000
	.align		4
        /*000c*/ 	.word	0xfffffffe
	.align		4
        /*0010*/ 	.word	0x00000000
	.align		4
        /*0014*/ 	.word	0xfffffffd
	.align		4
        /*0018*/ 	.word	0x00000000
	.align		4
        /*001c*/ 	.word	0xfffffffc


//--------------------- .text.default_function_kernel --------------------------
	.section	.text.default_function_kernel,"ax",@progbits
	.align	128
        .global         default_function_kernel
        .type           default_function_kernel,@function
        .size           default_function_kernel,(.L_x_2 - default_function_kernel)
        .other          default_function_kernel,@"STO_CUDA_ENTRY STV_DEFAULT"
default_function_kernel:
.text.default_function_kernel:
[----:B------:R-:W-:Y:S01]  /*0000*/  LDC R1, c[0x0][0x37c] ;  /* 0x0000df00ff017b82 */ /* 0x000fe20000000800 */
[----:B------:R-:W0:Y:S07]  /*0010*/  S2R R7, SR_TID.X ;  /* 0x0000000000077919 */ /* 0x000e2e0000002100 */
[----:B------:R-:W1:Y:S02]  /*0020*/  S2UR UR5, SR_CTAID.X ;  /* 0x00000000000579c3 */ /* 0x000e640000002500 */
[----:B-1----:R-:W-:Y:S01]  /*0030*/  USHF.L.U32 UR4, UR5, 0x6, URZ ;  /* 0x0000000605047899 */ /* 0x002fe200080006ff */
[----:B0-----:R-:W-:-:S05]  /*0040*/  SHF.R.U32.HI R0, RZ, 0x4, R7 ;  /* 0x00000004ff007819 */ /* 0x001fca0000011607 */
[----:B------:R-:W-:-:S04]  /*0050*/  LOP3.LUT R0, R0, UR4, RZ, 0xfc, !PT ;  /* 0x0000000400007c12 */ /* 0x000fc8000f8efcff */
[----:B------:R-:W-:-:S13]  /*0060*/  ISETP.GT.U32.AND P0, PT, R0, 0xc2, PT ;  /* 0x000000c20000780c */ /* 0x000fda0003f04070 */
[----:B------:R-:W-:Y:S05]  /*0070*/  @P0 EXIT ;  /* 0x000000000000094d */ /* 0x000fea0003800000 */
[----:B------:R-:W0:Y:S01]  /*0080*/  LDC.64 R2, c[0x0][0x380] ;  /* 0x0000e000ff027b82 */ /* 0x000e220000000a00 */
[----:B------:R-:W1:Y:S01]  /*0090*/  LDCU.64 UR6, c[0x0][0x358] ;  /* 0x00006b00ff0677ac */ /* 0x000e620008000a00 */
[----:B------:R-:W-:-:S06]  /*00a0*/  USHF.L.U32 UR4, UR5, 0xa, URZ ;  /* 0x0000000a05047899 */ /* 0x000fcc00080006ff */
[----:B------:R-:W2:Y:S01]  /*00b0*/  LDC.64 R4, c[0x0][0x388] ;  /* 0x0000e200ff047b82 */ /* 0x000ea20000000a00 */
[----:B------:R-:W-:-:S05]  /*00c0*/  LOP3.LUT R7, R7, UR4, RZ, 0xfc, !PT ;  /* 0x0000000407077c12 */ /* 0x000fca000f8efcff */
[----:B0-----:R-:W-:-:S06]  /*00d0*/  IMAD.WIDE.U32 R2, R7, 0x4, R2 ;  /* 0x0000000407027825 */ /* 0x001fcc00078e0002 */
[----:B-1----:R-:W3:Y:S01]  /*00e0*/  LDG.E.CONSTANT R3, desc[UR6][R2.64] ;  /* 0x0000000602037981 */ /* 0x002ee2000c1e9900 */
[----:B--2---:R-:W-:-:S05]  /*00f0*/  IMAD.WIDE.U32 R4, R7, 0x4, R4 ;  /* 0x0000000407047825 */ /* 0x004fca00078e0004 */
[----:B---3--:R-:W-:Y:S01]  /*0100*/  STG.E desc[UR6][R4.64], R3 ;  /* 0x0000000304007986 */ /* 0x008fe2000c101906 */
[----:B------:R-:W-:Y:S05]  /*0110*/  EXIT ;  /* 0x000000000000794d */ /* 0x000fea0003800000 */
.L_x_0:
[----:B------:R-:W-:-:S00]  /*0120*/  BRA `(.L_x_0) ;  /* 0xfffffffc00fc7947 */ /* 0x000fc0000383ffff */
[----:B------:R-:W-:-:S00]  /*0130*/  NOP ;  /* 0x0000000000007918 */ /* 0x000fc00000000000 */
        /* <DEDUP_REMOVED lines=12> */
.L_x_2:


//--------------------- .text.default_function_kernel_1 --------------------------
	.section	.text.default_function_kernel_1,"ax",@progbits
	.align	128
        .global         default_function_kernel_1
        .type           default_function_kernel_1,@function
        .size           default_function_kernel_1,(.L_x_3 - default_function_kernel_1)
        .other          default_function_kernel_1,@"STO_CUDA_ENTRY STV_DEFAULT"
default_function_kernel_1:
.text.default_function_kernel_1:
[----:B------:R-:W-:Y:S01]  /*0000*/  LDC R1, c[0x0][0x37c] ;  /* 0x0000df00ff017b82 */ /* 0x000fe20000000800 */
[----:B------:R-:W0:Y:S07]  /*0010*/  S2R R9, SR_TID.X ;  /* 0x0000000000097919 */ /* 0x000e2e0000002100 */
[----:B------:R-:W1:Y:S02]  /*0020*/  S2UR UR5, SR_CTAID.Y ;  /* 0x00000000000579c3 */ /* 0x000e640000002600 */
[----:B-1----:R-:W-:Y:S01]  /*0030*/  USHF.L.U32 UR4, UR5, 0x7, URZ ;  /* 0x0000000705047899 */ /* 0x002fe200080006ff */
[----:B0-----:R-:W-:-:S05]  /*0040*/  SHF.R.U32.HI R0, RZ, 0x3, R9 ;  /* 0x00000003ff007819 */ /* 0x001fca0000011609 */
[----:B------:R-:W-:-:S04]  /*0050*/  LOP3.LUT R0, R0, UR4, RZ, 0xfc, !PT ;  /* 0x0000000400007c12 */ /* 0x000fc8000f8efcff */
[----:B------:R-:W-:-:S13]  /*0060*/  ISETP.GT.U32.AND P0, PT, R0, 0xc2, PT ;  /* 0x000000c20000780c */ /* 0x000fda0003f04070 */
[----:B------:R-:W-:Y:S05]  /*0070*/  @P0 EXIT ;  /* 0x000000000000094d */ /* 0x000fea0003800000 */
[----:B------:R-:W0:Y:S01]  /*0080*/  S2R R5, SR_CTAID.X ;  /* 0x0000000000057919 */ /* 0x000e220000002500 */
[----:B------:R-:W0:Y:S01]  /*0090*/  LDC.64 R2, c[0x0][0x388] ;  /* 0x0000e200ff027b82 */ /* 0x000e220000000a00 */
[----:B------:R-:W1:Y:S01]  /*00a0*/  LDCU.64 UR6, c[0x0][0x358] ;  /* 0x00006b00ff0677ac */ /* 0x000e620008000a00 */
[----:B------:R-:W-:-:S06]  /*00b0*/  USHF.L.U32 UR4, UR5, 0xa, URZ ;  /* 0x0000000a05047899 */ /* 0x000fcc00080006ff */
[----:B------:R-:W2:Y:S01]  /*00c0*/  LDC.64 R6, c[0x0][0x398] ;  /* 0x0000e600ff067b82 */ /* 0x000ea20000000a00 */
[----:B------:R-:W-:Y:S01]  /*00d0*/  LOP3.LUT R9, R9, UR4, RZ, 0xfc, !PT ;  /* 0x0000000409097c12 */ /* 0x000fe2000f8efcff */
[----:B0-----:R-:W-:-:S04]  /*00e0*/  IMAD.WIDE.U32 R2, R5, 0x4, R2 ;  /* 0x0000000405027825 */ /* 0x001fc800078e0002 */
[----:B------:R-:W-:Y:S02]  /*00f0*/  IMAD R5, R5, 0x618, R9 ;  /* 0x0000061805057824 */ /* 0x000fe400078e0209 */
[----:B-1----:R-:W3:Y:S02]  /*0100*/  LDG.E.CONSTANT R2, desc[UR6][R2.64] ;  /* 0x0000000602027981 */ /* 0x002ee4000c1e9900 */
[----:B--2---:R-:W-:Y:S02]  /*0110*/  IMAD.WIDE.U32 R6, R5, 0x4, R6 ;  /* 0x0000000405067825 */ /* 0x004fe400078e0006 */
[----:B------:R-:W0:Y:S04]  /*0120*/  LDC.64 R4, c[0x0][0x390] ;  /* 0x0000e400ff047b82 */ /* 0x000e280000000a00 */
[----:B------:R-:W2:Y:S01]  /*0130*/  LDG.E.CONSTANT R7, desc[UR6][R6.64] ;  /* 0x0000000606077981 */ /* 0x000ea2000c1e9900 */
[----:B---3--:R-:W-:-:S04]  /*0140*/  IMAD R9, R2, 0x618, R9 ;  /* 0x0000061802097824 */ /* 0x008fc800078e0209 */
[----:B0-----:R-:W-:-:S06]  /*0150*/  IMAD.WIDE R4, R9, 0x4, R4 ;  /* 0x0000000409047825 */ /* 0x001fcc00078e0204 */
[----:B--2---:R-:W2:Y:S01]  /*0160*/  ATOMG.E.ADD.F32.FTZ.RN.STRONG.GPU PT, R5, desc[UR6][R4.64], R7 ;  /* 0x80000007040579a3 */ /* 0x004ea2000c1ef306 */
[----:B------:R-:W2:Y:S03]  /*0170*/  LDC.64 R8, c[0x0][0x380] ;  /* 0x0000e000ff087b82 */ /* 0x000ea60000000a00 */
[----:B--2---:R-:W-:Y:S01]  /*0180*/  STG.E desc[UR6][R8.64], R5 ;  /* 0x0000000508007986 */ /* 0x004fe2000c101906 */
[----:B------:R-:W-:Y:S05]  /*0190*/  EXIT ;  /* 0x000000000000794d */ /* 0x000fea0003800000 */
.L_x_1:
        /* <DEDUP_REMOVED lines=14> */
.L_x_3:


//--------------------- .nv.shared.reserved.0     --------------------------
	.section	.nv.shared.reserved.0,"aw",@nobits
	.weak		__nv_reservedSMEM_offset_0_alias
	.size		__nv_reservedSMEM_offset_0_alias, 0, 64
	.other		__nv_reservedSMEM_offset_0_alias,@"STO_CUDA_RESERVED_SHARED STV_DEFAULT"
__nv_reservedSMEM_offset_0_alias:
	.zero		0
	.zero		64


//--------------------- .nv.constant0.default_function_kernel --------------------------
	.section	.nv.constant0.default_function_kernel,"a",@progbits
	.sectionflags	@""
	.align	4
.nv.constant0.default_function_kernel:
	.zero		912


//--------------------- .nv.constant0.default_function_kernel_1 --------------------------
	.section	.nv.constant0.default_function_kernel_1,"a",@progbits
	.sectionflags	@""
	.align	4
.nv.constant0.default_function_kernel_1:
	.zero		928


//--------------------- SYMBOLS --------------------------

	.type		.nv.reservedSmem.offset0,@object
	.size		.nv.reservedSmem.offset0,0x4
